	.headerflags	@"EF_CUDA_TEXMODE_UNIFIED EF_CUDA_64BIT_ADDRESS EF_CUDA_ACCELERATORS EF_CUDA_SM90 EF_CUDA_VIRTUAL_SM(EF_CUDA_SM90)"
	.elftype	@"ET_EXEC"


//--------------------- .nv.info                  --------------------------
	.section	.nv.info,"",@"SHT_CUDA_INFO"
	.align	4


	//----- nvinfo : EIATTR_REGCOUNT
	.align		4
        /*0000*/ 	.byte	0x04, 0x2f
        /*0002*/ 	.short	(.L_1 - .L_0)
	.align		4
.L_0:
        /*0004*/ 	.word	index@(triton_poi_fused_add_clamp_29)
        /*0008*/ 	.word	0x00000008


	//----- nvinfo : EIATTR_MIN_STACK_SIZE
	.align		4
.L_1:
        /*000c*/ 	.byte	0x04, 0x12
        /*000e*/ 	.short	(.L_3 - .L_2)
	.align		4
.L_2:
        /*0010*/ 	.word	index@(triton_poi_fused_add_clamp_29)
        /*0014*/ 	.word	0x00000000


	//----- nvinfo : EIATTR_FRAME_SIZE
	.align		4
.L_3:
        /*0018*/ 	.byte	0x04, 0x11
        /*001a*/ 	.short	(.L_5 - .L_4)
	.align		4
.L_4:
        /*001c*/ 	.word	index@(triton_poi_fused_add_clamp_29)
        /*0020*/ 	.word	0x00000000


	//----- nvinfo : EIATTR_MIN_STACK_SIZE
	.align		4
.L_5:
        /*0024*/ 	.byte	0x04, 0x12
        /*0026*/ 	.short	(.L_7 - .L_6)
	.align		4
.L_6:
        /*0028*/ 	.word	index@(triton_poi_fused_add_clamp_29)
        /*002c*/ 	.word	0x00000000
.L_7:


//--------------------- .nv.info.triton_poi_fused_add_clamp_29 --------------------------
	.section	.nv.info.triton_poi_fused_add_clamp_29,"",@"SHT_CUDA_INFO"
	.sectionflags	@""
	.align	4


	//----- nvinfo : EIATTR_CUDA_API_VERSION
	.align		4
        /*0000*/ 	.byte	0x04, 0x37
        /*0002*/ 	.short	(.L_9 - .L_8)
.L_8:
        /*0004*/ 	.word	0x0000007c


	//----- nvinfo : EIATTR_KPARAM_INFO
	.align		4
.L_9:
        /*0008*/ 	.byte	0x04, 0x17
        /*000a*/ 	.short	(.L_11 - .L_10)
.L_10:
        /*000c*/ 	.word	0x00000000
        /*0010*/ 	.short	0x0001
        /*0012*/ 	.short	0x0008
        /*0014*/ 	.byte	0x00, 0xf0, 0x11, 0x00


	//----- nvinfo : EIATTR_KPARAM_INFO
	.align		4
.L_11:
        /*0018*/ 	.byte	0x04, 0x17
        /*001a*/ 	.short	(.L_13 - .L_12)
.L_12:
        /*001c*/ 	.word	0x00000000
        /*0020*/ 	.short	0x0000
        /*0022*/ 	.short	0x0000
        /*0024*/ 	.byte	0x00, 0xf4, 0x21, 0x00


	//----- nvinfo : EIATTR_SPARSE_MMA_MASK
	.align		4
.L_13:
        /*0028*/ 	.byte	0x03, 0x50
        /*002a*/ 	.short	0x0000


	//----- nvinfo : EIATTR_MAXREG_COUNT
	.align		4
        /*002c*/ 	.byte	0x03, 0x1b
        /*002e*/ 	.short	0x00ff


	//----- nvinfo : EIATTR_EXIT_INSTR_OFFSETS
	.align		4
        /*0030*/ 	.byte	0x04, 0x1c
        /*0032*/ 	.short	(.L_15 - .L_14)


	//   ....[0]....
.L_14:
        /*0034*/ 	.word	0x00000100


	//   ....[1]....
        /*0038*/ 	.word	0x00000130


	//----- nvinfo : EIATTR_REQNTID
	.align		4
.L_15:
        /*003c*/ 	.byte	0x04, 0x10
        /*003e*/ 	.short	(.L_17 - .L_16)
.L_16:
        /*0040*/ 	.word	0x00000020
        /*0044*/ 	.word	0x00000001
        /*0048*/ 	.word	0x00000001


	//----- nvinfo : EIATTR_CBANK_PARAM_SIZE
	.align		4
.L_17:
        /*004c*/ 	.byte	0x03, 0x19
        /*004e*/ 	.short	0x000c


	//----- nvinfo : EIATTR_PARAM_CBANK
	.align		4
        /*0050*/ 	.byte	0x04, 0x0a
        /*0052*/ 	.short	(.L_19 - .L_18)
	.align		4
.L_18:
        /*0054*/ 	.word	index@(.nv.constant0.triton_poi_fused_add_clamp_29)
        /*0058*/ 	.short	0x0210
        /*005a*/ 	.short	0x000c


	//----- nvinfo : EIATTR_SW_WAR
	.align		4
.L_19:
        /*005c*/ 	.byte	0x04, 0x36
        /*005e*/ 	.short	(.L_21 - .L_20)
.L_20:
        /*0060*/ 	.word	0x00000008
.L_21:


//--------------------- .nv.callgraph             --------------------------
	.section	.nv.callgraph,"",@"SHT_CUDA_CALLGRAPH"
	.align	4
	.sectionentsize	8
	.align		4
        /*0000*/ 	.word	0x00000000
	.align		4
        /*0004*/ 	.word	0xffffffff
	.align		4
        /*0008*/ 	.word	0x00000000
	.align		4
        /*000c*/ 	.word	0xfffffffe
	.align		4
        /*0010*/ 	.word	0x00000000
	.align		4
        /*0014*/ 	.word	0xfffffffd
	.align		4
        /*0018*/ 	.word	0x00000000
	.align		4
        /*001c*/ 	.word	0xfffffffc


//--------------------- .text.triton_poi_fused_add_clamp_29 --------------------------
	.section	.text.triton_poi_fused_add_clamp_29,"ax",@progbits
	.align	128
        .global         triton_poi_fused_add_clamp_29
        .type           triton_poi_fused_add_clamp_29,@function
        .size           triton_poi_fused_add_clamp_29,(.L_x_1 - triton_poi_fused_add_clamp_29)
        .other          triton_poi_fused_add_clamp_29,@"STO_CUDA_ENTRY STV_DEFAULT"
triton_poi_fused_add_clamp_29:
.text.triton_poi_fused_add_clamp_29:
[----:B------:R-:W0:Y:S02]  /*0000*/  LDC R1, c[0x0][0x28] ;  /* 0x00000a00ff017b82 */ /* 0x000e240000000800 */
[----:B------:R-:W1:Y:S01]  /*0010*/  S2R R2, SR_TID.X ;  /* 0x0000000000027919 */ /* 0x000e620000002100 */
[----:B------:R-:W2:Y:S01]  /*0020*/  LDC.64 R4, c[0x0][0x210] ;  /* 0x00008400ff047b82 */ /* 0x000ea20000000a00 */
[----:B------:R-:W3:Y:S01]  /*0030*/  S2R R3, SR_CTAID.X ;  /* 0x0000000000037919 */ /* 0x000ee20000002500 */
[C---:B-1----:R-:W-:Y:S02]  /*0040*/  LOP3.LUT R0, R2.reuse, 0x7, RZ, 0xc0, !PT ;  /* 0x0000000702007812 */ /* 0x042fe400078ec0ff */
[----:B------:R-:W-:-:S03]  /*0050*/  LOP3.LUT P0, RZ, R2, 0x18, RZ, 0xc0, !PT ;  /* 0x0000001802ff7812 */ /* 0x000fc6000780c0ff */
[----:B---3--:R-:W-:-:S04]  /*0060*/  IMAD R3, R3, 0x8, R0 ;  /* 0x0000000803037824 */ /* 0x008fc800078e0200 */
[C---:B--2---:R-:W-:Y:S01]  /*0070*/  IMAD.WIDE R4, R3.reuse, 0x8, R4 ;  /* 0x0000000803047825 */ /* 0x044fe200078e0204 */
[----:B------:R-:W-:Y:S02]  /*0080*/  I2FP.F32.S32 R0, R3 ;  /* 0x0000000300007245 */ /* 0x000fe40000201400 */
[----:B------:R-:W-:-:S03]  /*0090*/  ISETP.LT.AND P0, PT, R3, 0x8, !P0 ;  /* 0x000000080300780c */ /* 0x000fc60004701270 */
[----:B------:R-:W-:-:S05]  /*00a0*/  FMUL R0, R0, 0.42857143282890319824 ;  /* 0x3edb6db700007820 */ /* 0x000fca0000400000 */
[----:B------:R-:W-:-:S06]  /*00b0*/  FMNMX R0, RZ, R0, !PT ;  /* 0x00000000ff007209 */ /* 0x000fcc0007800000 */
[----:B------:R-:W1:Y:S02]  /*00c0*/  F2I.TRUNC.NTZ R0, R0 ;  /* 0x0000000000007305 */ /* 0x000e64000020f100 */
[----:B-1----:R-:W-:-:S05]  /*00d0*/  VIMNMX R2, R0, 0x2, PT ;  /* 0x0000000200027848 */ /* 0x002fca0003fe0100 */
[----:B------:R-:W-:-:S05]  /*00e0*/  VIADD R2, R2, 0x1 ;  /* 0x0000000102027836 */ /* 0x000fca0000000000 */
[----:B------:R-:W-:Y:S01]  /*00f0*/  SHF.R.S32.HI R3, RZ, 0x1f, R2 ;  /* 0x0000001fff037819 */ /* 0x000fe20000011402 */
[----:B------:R-:W-:Y:S06]  /*0100*/  @!P0 EXIT ;  /* 0x000000000000894d */ /* 0x000fec0003800000 */
[----:B------:R-:W-:Y:S02]  /*0110*/  ULDC.64 UR4, c[0x0][0x208] ;  /* 0x0000820000047ab9 */ /* 0x000fe40000000a00 */
[----:B------:R-:W-:Y:S01]  /*0120*/  STG.E.64 desc[UR4][R4.64], R2 ;  /* 0x0000000204007986 */ /* 0x000fe2000c101b04 */
[----:B------:R-:W-:Y:S05]  /*0130*/  EXIT ;  /* 0x000000000000794d */ /* 0x000fea0003800000 */
.L_x_0:
[----:B------:R-:W-:-:S00]  /*0140*/  BRA `(.L_x_0) ;  /* 0xfffffffc00fc7947 */ /* 0x000fc0000383ffff */
[----:B------:R-:W-:-:S00]  /*0150*/  NOP ;  /* 0x0000000000007918 */ /* 0x000fc00000000000 */
        /* <DEDUP_REMOVED lines=10> */
.L_x_1:


//--------------------- .nv.constant0.triton_poi_fused_add_clamp_29 --------------------------
	.section	.nv.constant0.triton_poi_fused_add_clamp_29,"a",@progbits
	.sectionflags	@""
	.align	4
.nv.constant0.triton_poi_fused_add_clamp_29:
	.zero		540
